//
// Generated by NVIDIA NVVM Compiler
//
// Compiler Build ID: CL-36424714
// Cuda compilation tools, release 13.0, V13.0.88
// Based on NVVM 20.0.0
//

.version 9.0
.target sm_100
.address_size 64

	// .globl	_Z25abzahlungsdarlehen_kernelP34abzahlungsdarlehen_kernel_result_tiff

.visible .entry _Z25abzahlungsdarlehen_kernelP34abzahlungsdarlehen_kernel_result_tiff(
	.param .u64 .ptr .align 1 _Z25abzahlungsdarlehen_kernelP34abzahlungsdarlehen_kernel_result_tiff_param_0,
	.param .u32 _Z25abzahlungsdarlehen_kernelP34abzahlungsdarlehen_kernel_result_tiff_param_1,
	.param .f32 _Z25abzahlungsdarlehen_kernelP34abzahlungsdarlehen_kernel_result_tiff_param_2,
	.param .f32 _Z25abzahlungsdarlehen_kernelP34abzahlungsdarlehen_kernel_result_tiff_param_3
)
{
	.reg .pred 	%p<2>;
	.reg .b32 	%r<7>;
	.reg .b32 	%f<14>;
	.reg .b64 	%rd<5>;

	ld.param.u64 	%rd1, [_Z25abzahlungsdarlehen_kernelP34abzahlungsdarlehen_kernel_result_tiff_param_0];
	ld.param.u32 	%r2, [_Z25abzahlungsdarlehen_kernelP34abzahlungsdarlehen_kernel_result_tiff_param_1];
	ld.param.f32 	%f1, [_Z25abzahlungsdarlehen_kernelP34abzahlungsdarlehen_kernel_result_tiff_param_2];
	ld.param.f32 	%f2, [_Z25abzahlungsdarlehen_kernelP34abzahlungsdarlehen_kernel_result_tiff_param_3];
	mov.u32 	%r3, %ctaid.x;
	mov.u32 	%r4, %ntid.x;
	mov.u32 	%r5, %tid.x;
	mad.lo.s32 	%r1, %r3, %r4, %r5;
	setp.gt.s32 	%p1, %r1, %r2;
	@%p1 bra 	$L__BB0_2;
	cvta.to.global.u64 	%rd2, %rd1;
	mul.wide.s32 	%rd3, %r1, 24;
	add.s64 	%rd4, %rd2, %rd3;
	st.global.u32 	[%rd4], %r1;
	cvt.rn.f32.s32 	%f3, %r2;
	div.rn.f32 	%f4, %f1, %f3;
	st.global.f32 	[%rd4+12], %f4;
	add.s32 	%r6, %r1, -1;
	cvt.rn.f32.s32 	%f5, %r6;
	mul.f32 	%f6, %f4, %f5;
	sub.f32 	%f7, %f1, %f6;
	st.global.f32 	[%rd4+4], %f7;
	cvt.rn.f32.s32 	%f8, %r1;
	mul.f32 	%f9, %f4, %f8;
	sub.f32 	%f10, %f1, %f9;
	st.global.f32 	[%rd4+8], %f10;
	mul.f32 	%f11, %f2, %f7;
	div.rn.f32 	%f12, %f11, 0f42C80000;
	st.global.f32 	[%rd4+16], %f12;
	add.f32 	%f13, %f4, %f12;
	st.global.f32 	[%rd4+20], %f13;
$L__BB0_2:
	ret;

}


// ===== COMPILED SASS (sm_100) =====

	.target	sm_100

	.elftype	@"ET_EXEC"


//--------------------- .note.nv.tkinfo           --------------------------
	.section	.note.nv.tkinfo,"",@"SHT_NOTE"
	.sectionflags	@"SHF_NOTE_NV_TKINFO"
	.tkinfo
        /*0018*/ 	.word	0x00000002
        /*0030*/ 	.string	""
        /*0030*/ 	.string	"ptxas"
        /*0030*/ 	.string	"Cuda compilation tools, release 13.0, V13.0.88"
        /*0030*/ 	.string	"Build cuda_13.0.r13.0/compiler.36424714_0"
        /*0030*/ 	.string	"-arch sm_100 -m 64 "



//--------------------- .note.nv.cuinfo           --------------------------
	.section	.note.nv.cuinfo,"",@"SHT_NOTE"
	.sectionflags	@"SHF_NOTE_NV_CUINFO"
        /*0018*/ 	.short	0x0002
        /*001a*/ 	.short	0x0064
        /*001c*/ 	.short	0x0082
	.zero		2


//--------------------- .nv.info                  --------------------------
	.section	.nv.info,"",@"SHT_CUDA_INFO"
	.align	4


	//----- nvinfo : EIATTR_REGCOUNT
	.align		4
        /*0000*/ 	.byte	0x04, 0x2f
        /*0002*/ 	.short	(.L_1 - .L_0)
	.align		4
.L_0:
        /*0004*/ 	.word	index@(_Z25abzahlungsdarlehen_kernelP34abzahlungsdarlehen_kernel_result_tiff)
        /*0008*/ 	.word	0x00000012


	//----- nvinfo : EIATTR_FRAME_SIZE
	.align		4
.L_1:
        /*000c*/ 	.byte	0x04, 0x11
        /*000e*/ 	.short	(.L_3 - .L_2)
	.align		4
.L_2:
        /*0010*/ 	.word	index@($__internal_0_$__cuda_sm3x_div_rn_noftz_f32_slowpath)
        /*0014*/ 	.word	0x00000000


	//----- nvinfo : EIATTR_FRAME_SIZE
	.align		4
.L_3:
        /*0018*/ 	.byte	0x04, 0x11
        /*001a*/ 	.short	(.L_5 - .L_4)
	.align		4
.L_4:
        /*001c*/ 	.word	index@(_Z25abzahlungsdarlehen_kernelP34abzahlungsdarlehen_kernel_result_tiff)
        /*0020*/ 	.word	0x00000000


	//----- nvinfo : EIATTR_MIN_STACK_SIZE
	.align		4
.L_5:
        /*0024*/ 	.byte	0x04, 0x12
        /*0026*/ 	.short	(.L_7 - .L_6)
	.align		4
.L_6:
        /*0028*/ 	.word	index@(_Z25abzahlungsdarlehen_kernelP34abzahlungsdarlehen_kernel_result_tiff)
        /*002c*/ 	.word	0x00000000
.L_7:


//--------------------- .nv.compat                --------------------------
	.section	.nv.compat,"",@"SHT_CUDA_COMPAT_INFO"
	.align	4
        /*0000*/ 	.byte	0x02, 0x09, 0x00, 0x00, 0x02, 0x02, 0x01, 0x00, 0x02, 0x05, 0x05, 0x00, 0x03, 0x07, 0x01, 0x01
        /*0010*/ 	.byte	0x02, 0x03, 0x00, 0x00, 0x02, 0x06, 0x01, 0x00, 0x04, 0x0b, 0x08, 0x00, 0x01, 0x00, 0x00, 0x00
        /*0020*/ 	.byte	0x00, 0x00, 0x00, 0x00


//--------------------- .nv.info._Z25abzahlungsdarlehen_kernelP34abzahlungsdarlehen_kernel_result_tiff --------------------------
	.section	.nv.info._Z25abzahlungsdarlehen_kernelP34abzahlungsdarlehen_kernel_result_tiff,"",@"SHT_CUDA_INFO"
	.sectionflags	@""
	.align	4


	//----- nvinfo : EIATTR_CUDA_API_VERSION
	.align		4
        /*0000*/ 	.byte	0x04, 0x37
        /*0002*/ 	.short	(.L_9 - .L_8)
.L_8:
        /*0004*/ 	.word	0x00000082


	//----- nvinfo : EIATTR_KPARAM_INFO
	.align		4
.L_9:
        /*0008*/ 	.byte	0x04, 0x17
        /*000a*/ 	.short	(.L_11 - .L_10)
.L_10:
        /*000c*/ 	.word	0x00000000
        /*0010*/ 	.short	0x0003
        /*0012*/ 	.short	0x0010
        /*0014*/ 	.byte	0x00, 0xf0, 0x11, 0x00


	//----- nvinfo : EIATTR_KPARAM_INFO
	.align		4
.L_11:
        /*0018*/ 	.byte	0x04, 0x17
        /*001a*/ 	.short	(.L_13 - .L_12)
.L_12:
        /*001c*/ 	.word	0x00000000
        /*0020*/ 	.short	0x0002
        /*0022*/ 	.short	0x000c
        /*0024*/ 	.byte	0x00, 0xf0, 0x11, 0x00


	//----- nvinfo : EIATTR_KPARAM_INFO
	.align		4
.L_13:
        /*0028*/ 	.byte	0x04, 0x17
        /*002a*/ 	.short	(.L_15 - .L_14)
.L_14:
        /*002c*/ 	.word	0x00000000
        /*0030*/ 	.short	0x0001
        /*0032*/ 	.short	0x0008
        /*0034*/ 	.byte	0x00, 0xf0, 0x11, 0x00


	//----- nvinfo : EIATTR_KPARAM_INFO
	.align		4
.L_15:
        /*0038*/ 	.byte	0x04, 0x17
        /*003a*/ 	.short	(.L_17 - .L_16)
.L_16:
        /*003c*/ 	.word	0x00000000
        /*0040*/ 	.short	0x0000
        /*0042*/ 	.short	0x0000
        /*0044*/ 	.byte	0x00, 0xf5, 0x21, 0x00


	//----- nvinfo : EIATTR_SPARSE_MMA_MASK
	.align		4
.L_17:
        /*0048*/ 	.byte	0x03, 0x50
        /*004a*/ 	.short	0x0000


	//----- nvinfo : EIATTR_MAXREG_COUNT
	.align		4
        /*004c*/ 	.byte	0x03, 0x1b
        /*004e*/ 	.short	0x00ff


	//----- nvinfo : EIATTR_MERCURY_ISA_VERSION
	.align		4
        /*0050*/ 	.byte	0x03, 0x5f
        /*0052*/ 	.short	0x0101


	//----- nvinfo : EIATTR_VRC_CTA_INIT_COUNT
	.align		4
        /*0054*/ 	.byte	0x02, 0x4a
	.zero		1
	.zero		1


	//----- nvinfo : EIATTR_EXIT_INSTR_OFFSETS
	.align		4
        /*0058*/ 	.byte	0x04, 0x1c
        /*005a*/ 	.short	(.L_19 - .L_18)


	//   ....[0]....
.L_18:
        /*005c*/ 	.word	0x00000070


	//   ....[1]....
        /*0060*/ 	.word	0x00000390


	//----- nvinfo : EIATTR_CRS_STACK_SIZE
	.align		4
.L_19:
        /*0064*/ 	.byte	0x04, 0x1e
        /*0066*/ 	.short	(.L_21 - .L_20)
.L_20:
        /*0068*/ 	.word	0x00000000


	//----- nvinfo : EIATTR_CBANK_PARAM_SIZE
	.align		4
.L_21:
        /*006c*/ 	.byte	0x03, 0x19
        /*006e*/ 	.short	0x0014


	//----- nvinfo : EIATTR_PARAM_CBANK
	.align		4
        /*0070*/ 	.byte	0x04, 0x0a
        /*0072*/ 	.short	(.L_23 - .L_22)
	.align		4
.L_22:
        /*0074*/ 	.word	index@(.nv.constant0._Z25abzahlungsdarlehen_kernelP34abzahlungsdarlehen_kernel_result_tiff)
        /*0078*/ 	.short	0x0380
        /*007a*/ 	.short	0x0014


	//----- nvinfo : EIATTR_SW_WAR
	.align		4
.L_23:
        /*007c*/ 	.byte	0x04, 0x36
        /*007e*/ 	.short	(.L_25 - .L_24)
.L_24:
        /*0080*/ 	.word	0x00000008
.L_25:


//--------------------- .nv.callgraph             --------------------------
	.section	.nv.callgraph,"",@"SHT_CUDA_CALLGRAPH"
	.align	4
	.sectionentsize	8
	.align		4
        /*0000*/ 	.word	0x00000000
	.align		4
        /*0004*/ 	.word	0xffffffff
	.align		4
        /*0008*/ 	.word	0x00000000
	.align		4
        /*000c*/ 	.word	0xfffffffe
	.align		4
        /*0010*/ 	.word	0x00000000
	.align		4
        /*0014*/ 	.word	0xfffffffd
	.align		4
        /*0018*/ 	.word	0x00000000
	.align		4
        /*001c*/ 	.word	0xfffffffc


//--------------------- .text._Z25abzahlungsdarlehen_kernelP34abzahlungsdarlehen_kernel_result_tiff --------------------------
	.section	.text._Z25abzahlungsdarlehen_kernelP34abzahlungsdarlehen_kernel_result_tiff,"ax",@progbits
	.align	128
        .global         _Z25abzahlungsdarlehen_kernelP34abzahlungsdarlehen_kernel_result_tiff
        .type           _Z25abzahlungsdarlehen_kernelP34abzahlungsdarlehen_kernel_result_tiff,@function
        .size           _Z25abzahlungsdarlehen_kernelP34abzahlungsdarlehen_kernel_result_tiff,(.L_x_15 - _Z25abzahlungsdarlehen_kernelP34abzahlungsdarlehen_kernel_result_tiff)
        .other          _Z25abzahlungsdarlehen_kernelP34abzahlungsdarlehen_kernel_result_tiff,@"STO_CUDA_ENTRY STV_DEFAULT"
_Z25abzahlungsdarlehen_kernelP34abzahlungsdarlehen_kernel_result_tiff:
.text._Z25abzahlungsdarlehen_kernelP34abzahlungsdarlehen_kernel_result_tiff:
[----:B------:R-:W-:Y:S01]  /*0000*/  LDC R1, c[0x0][0x37c] ;  /* 0x0000df00ff017b82 */ /* 0x000fe20000000800 */
[----:B------:R-:W0:Y:S07]  /*0010*/  S2R R0, SR_TID.X ;  /* 0x0000000000007919 */ /* 0x000e2e0000002100 */
[----:B------:R-:W0:Y:S01]  /*0020*/  S2UR UR4, SR_CTAID.X ;  /* 0x00000000000479c3 */ /* 0x000e220000002500 */
[----:B------:R-:W1:Y:S07]  /*0030*/  LDCU UR5, c[0x0][0x388] ;  /* 0x00007100ff0577ac */ /* 0x000e6e0008000800 */
[----:B------:R-:W0:Y:S02]  /*0040*/  LDC R9, c[0x0][0x360] ;  /* 0x0000d800ff097b82 */ /* 0x000e240000000800 */
[----:B0-----:R-:W-:-:S05]  /*0050*/  IMAD R9, R9, UR4, R0 ;  /* 0x0000000409097c24 */ /* 0x001fca000f8e0200 */
[----:B-1----:R-:W-:-:S13]  /*0060*/  ISETP.GT.AND P0, PT, R9, UR5, PT ;  /* 0x0000000509007c0c */ /* 0x002fda000bf04270 */
[----:B------:R-:W-:Y:S05]  /*0070*/  @P0 EXIT ;  /* 0x000000000000094d */ /* 0x000fea0003800000 */
[----:B------:R-:W0:Y:S01]  /*0080*/  LDC.64 R4, c[0x0][0x380] ;  /* 0x0000e000ff047b82 */ /* 0x000e220000000a00 */
[----:B------:R-:W-:Y:S01]  /*0090*/  I2FP.F32.S32 R3, UR5 ;  /* 0x0000000500037c45 */ /* 0x000fe20008201400 */
[----:B------:R-:W1:Y:S03]  /*00a0*/  LDCU UR6, c[0x0][0x38c] ;  /* 0x00007180ff0677ac */ /* 0x000e660008000800 */
[----:B------:R-:W2:Y:S01]  /*00b0*/  MUFU.RCP R0, R3 ;  /* 0x0000000300007308 */ /* 0x000ea20000001000 */
[----:B------:R-:W3:Y:S01]  /*00c0*/  LDCU.64 UR4, c[0x0][0x358] ;  /* 0x00006b00ff0477ac */ /* 0x000ee20008000a00 */
[----:B-1----:R-:W-:Y:S02]  /*00d0*/  IMAD.U32 R6, RZ, RZ, UR6 ;  /* 0x00000006ff067e24 */ /* 0x002fe4000f8e00ff */
[----:B--2---:R-:W-:Y:S01]  /*00e0*/  FFMA R7, -R3, R0, 1 ;  /* 0x3f80000003077423 */ /* 0x004fe20000000100 */
[----:B0-----:R-:W-:-:S03]  /*00f0*/  IMAD.WIDE R4, R9, 0x18, R4 ;  /* 0x0000001809047825 */ /* 0x001fc600078e0204 */
[----:B------:R-:W0:Y:S01]  /*0100*/  FCHK P0, R6, R3 ;  /* 0x0000000306007302 */ /* 0x000e220000000000 */
[----:B------:R-:W-:Y:S01]  /*0110*/  FFMA R0, R0, R7, R0 ;  /* 0x0000000700007223 */ /* 0x000fe20000000000 */
[----:B---3--:R1:W-:Y:S03]  /*0120*/  STG.E desc[UR4][R4.64], R9 ;  /* 0x0000000904007986 */ /* 0x0083e6000c101904 */
[----:B------:R-:W-:-:S04]  /*0130*/  FFMA R7, R0, UR6, RZ ;  /* 0x0000000600077c23 */ /* 0x000fc800080000ff */
[----:B------:R-:W-:-:S04]  /*0140*/  FFMA R2, -R3, R7, UR6 ;  /* 0x0000000603027e23 */ /* 0x000fc80008000107 */
[----:B------:R-:W-:Y:S01]  /*0150*/  FFMA R7, R0, R2, R7 ;  /* 0x0000000200077223 */ /* 0x000fe20000000007 */
[----:B01----:R-:W-:Y:S06]  /*0160*/  @!P0 BRA `(.L_x_0) ;  /* 0x0000000000148947 */ /* 0x003fec0003800000 */
[----:B------:R-:W0:Y:S01]  /*0170*/  LDCU UR6, c[0x0][0x38c] ;  /* 0x00007180ff0677ac */ /* 0x000e220008000800 */
[----:B------:R-:W-:Y:S01]  /*0180*/  MOV R2, 0x1b0 ;  /* 0x000001b000027802 */ /* 0x000fe20000000f00 */
[----:B0-----:R-:W-:-:S07]  /*0190*/  IMAD.U32 R0, RZ, RZ, UR6 ;  /* 0x00000006ff007e24 */ /* 0x001fce000f8e00ff */
[----:B------:R-:W-:Y:S05]  /*01a0*/  CALL.REL.NOINC `($__internal_0_$__cuda_sm3x_div_rn_noftz_f32_slowpath) ;  /* 0x00000000007c7944 */ /* 0x000fea0003c00000 */
[----:B------:R-:W-:-:S07]  /*01b0*/  IMAD.MOV.U32 R7, RZ, RZ, R0 ;  /* 0x000000ffff077224 */ /* 0x000fce00078e0000 */
.L_x_0:
[----:B------:R-:W0:Y:S01]  /*01c0*/  LDCU UR7, c[0x0][0x38c] ;  /* 0x00007180ff0777ac */ /* 0x000e220008000800 */
[----:B------:R-:W-:Y:S01]  /*01d0*/  VIADD R0, R9, 0xffffffff ;  /* 0xffffffff09007836 */ /* 0x000fe20000000000 */
[----:B------:R-:W-:Y:S01]  /*01e0*/  I2FP.F32.S32 R2, R9 ;  /* 0x0000000900027245 */ /* 0x000fe20000201400 */
[----:B------:R-:W-:Y:S01]  /*01f0*/  IMAD.MOV.U32 R11, RZ, RZ, 0x3c23d70a ;  /* 0x3c23d70aff0b7424 */ /* 0x000fe200078e00ff */
[----:B------:R-:W1:Y:S01]  /*0200*/  LDCU UR6, c[0x0][0x390] ;  /* 0x00007200ff0677ac */ /* 0x000e620008000800 */
[----:B------:R2:W-:Y:S01]  /*0210*/  STG.E desc[UR4][R4.64+0xc], R7 ;  /* 0x00000c0704007986 */ /* 0x0005e2000c101904 */
[----:B------:R-:W-:Y:S01]  /*0220*/  I2FP.F32.S32 R0, R0 ;  /* 0x0000000000007245 */ /* 0x000fe20000201400 */
[----:B------:R-:W-:Y:S01]  /*0230*/  BSSY.RECONVERGENT B0, `(.L_x_1) ;  /* 0x0000012000007945 */ /* 0x000fe20003800200 */
[----:B0-----:R-:W-:-:S03]  /*0240*/  FFMA R9, R2, -R7, UR7 ;  /* 0x0000000702097e23 */ /* 0x001fc60008000807 */
[----:B------:R-:W-:Y:S01]  /*0250*/  FFMA R3, R0, -R7, UR7 ;  /* 0x0000000700037e23 */ /* 0x000fe20008000807 */
[----:B------:R-:W-:-:S03]  /*0260*/  IMAD.MOV.U32 R2, RZ, RZ, 0x42c80000 ;  /* 0x42c80000ff027424 */ /* 0x000fc600078e00ff */
[----:B-1----:R-:W-:Y:S01]  /*0270*/  FMUL R0, R3, UR6 ;  /* 0x0000000603007c20 */ /* 0x002fe20008400000 */
[----:B------:R2:W-:Y:S01]  /*0280*/  STG.E desc[UR4][R4.64+0x8], R9 ;  /* 0x0000080904007986 */ /* 0x0005e2000c101904 */
[----:B------:R-:W-:Y:S02]  /*0290*/  FFMA R2, R11, -R2, 1 ;  /* 0x3f8000000b027423 */ /* 0x000fe40000000802 */
[----:B------:R-:W0:Y:S01]  /*02a0*/  FCHK P0, R0, 100 ;  /* 0x42c8000000007902 */ /* 0x000e220000000000 */
[----:B------:R2:W-:Y:S01]  /*02b0*/  STG.E desc[UR4][R4.64+0x4], R3 ;  /* 0x0000040304007986 */ /* 0x0005e2000c101904 */
[----:B------:R-:W-:-:S04]  /*02c0*/  FFMA R11, R2, R11, 0.0099999997764825820923 ;  /* 0x3c23d70a020b7423 */ /* 0x000fc8000000000b */
[----:B------:R-:W-:-:S04]  /*02d0*/  FFMA R2, R0, R11, RZ ;  /* 0x0000000b00027223 */ /* 0x000fc800000000ff */
[----:B------:R-:W-:-:S04]  /*02e0*/  FFMA R6, R2, -100, R0 ;  /* 0xc2c8000002067823 */ /* 0x000fc80000000000 */
[----:B------:R-:W-:Y:S01]  /*02f0*/  FFMA R2, R11, R6, R2 ;  /* 0x000000060b027223 */ /* 0x000fe20000000002 */
[----:B0-2---:R-:W-:Y:S06]  /*0300*/  @!P0 BRA `(.L_x_2) ;  /* 0x0000000000108947 */ /* 0x005fec0003800000 */
[----:B------:R-:W-:Y:S01]  /*0310*/  IMAD.MOV.U32 R3, RZ, RZ, 0x42c80000 ;  /* 0x42c80000ff037424 */ /* 0x000fe200078e00ff */
[----:B------:R-:W-:-:S07]  /*0320*/  MOV R2, 0x340 ;  /* 0x0000034000027802 */ /* 0x000fce0000000f00 */
[----:B------:R-:W-:Y:S05]  /*0330*/  CALL.REL.NOINC `($__internal_0_$__cuda_sm3x_div_rn_noftz_f32_slowpath) ;  /* 0x0000000000187944 */ /* 0x000fea0003c00000 */
[----:B------:R-:W-:-:S07]  /*0340*/  IMAD.MOV.U32 R2, RZ, RZ, R0 ;  /* 0x000000ffff027224 */ /* 0x000fce00078e0000 */
.L_x_2:
[----:B------:R-:W-:Y:S05]  /*0350*/  BSYNC.RECONVERGENT B0 ;  /* 0x0000000000007941 */ /* 0x000fea0003800200 */
.L_x_1:
[----:B------:R-:W-:Y:S01]  /*0360*/  FADD R7, R2, R7 ;  /* 0x0000000702077221 */ /* 0x000fe20000000000 */
[----:B------:R-:W-:Y:S04]  /*0370*/  STG.E desc[UR4][R4.64+0x10], R2 ;  /* 0x0000100204007986 */ /* 0x000fe8000c101904 */
[----:B------:R-:W-:Y:S01]  /*0380*/  STG.E desc[UR4][R4.64+0x14], R7 ;  /* 0x0000140704007986 */ /* 0x000fe2000c101904 */
[----:B------:R-:W-:Y:S05]  /*0390*/  EXIT ;  /* 0x000000000000794d */ /* 0x000fea0003800000 */
        .weak           $__internal_0_$__cuda_sm3x_div_rn_noftz_f32_slowpath
        .type           $__internal_0_$__cuda_sm3x_div_rn_noftz_f32_slowpath,@function
        .size           $__internal_0_$__cuda_sm3x_div_rn_noftz_f32_slowpath,(.L_x_15 - $__internal_0_$__cuda_sm3x_div_rn_noftz_f32_slowpath)
$__internal_0_$__cuda_sm3x_div_rn_noftz_f32_slowpath:
[----:B------:R-:W-:Y:S01]  /*03a0*/  SHF.R.U32.HI R8, RZ, 0x17, R3 ;  /* 0x00000017ff087819 */ /* 0x000fe20000011603 */
[----:B------:R-:W-:Y:S01]  /*03b0*/  BSSY.RECONVERGENT B1, `(.L_x_3) ;  /* 0x0000062000017945 */ /* 0x000fe20003800200 */
[----:B------:R-:W-:Y:S02]  /*03c0*/  SHF.R.U32.HI R6, RZ, 0x17, R0 ;  /* 0x00000017ff067819 */ /* 0x000fe40000011600 */
[----:B------:R-:W-:Y:S02]  /*03d0*/  LOP3.LUT R14, R8, 0xff, RZ, 0xc0, !PT ;  /* 0x000000ff080e7812 */ /* 0x000fe400078ec0ff */
[----:B------:R-:W-:-:S03]  /*03e0*/  LOP3.LUT R12, R6, 0xff, RZ, 0xc0, !PT ;  /* 0x000000ff060c7812 */ /* 0x000fc600078ec0ff */
[----:B------:R-:W-:Y:S02]  /*03f0*/  VIADD R10, R14, 0xffffffff ;  /* 0xffffffff0e0a7836 */ /* 0x000fe40000000000 */
[----:B------:R-:W-:-:S03]  /*0400*/  VIADD R8, R12, 0xffffffff ;  /* 0xffffffff0c087836 */ /* 0x000fc60000000000 */
[----:B------:R-:W-:-:S04]  /*0410*/  ISETP.GT.U32.AND P0, PT, R10, 0xfd, PT ;  /* 0x000000fd0a00780c */ /* 0x000fc80003f04070 */
[----:B------:R-:W-:-:S13]  /*0420*/  ISETP.GT.U32.OR P0, PT, R8, 0xfd, P0 ;  /* 0x000000fd0800780c */ /* 0x000fda0000704470 */
[----:B------:R-:W-:Y:S01]  /*0430*/  @!P0 IMAD.MOV.U32 R6, RZ, RZ, RZ ;  /* 0x000000ffff068224 */ /* 0x000fe200078e00ff */
[----:B------:R-:W-:Y:S06]  /*0440*/  @!P0 BRA `(.L_x_4) ;  /* 0x00000000005c8947 */ /* 0x000fec0003800000 */
[----:B------:R-:W-:Y:S02]  /*0450*/  FSETP.GTU.FTZ.AND P0, PT, |R0|, +INF , PT ;  /* 0x7f8000000000780b */ /* 0x000fe40003f1c200 */
[----:B------:R-:W-:-:S04]  /*0460*/  FSETP.GTU.FTZ.AND P1, PT, |R3|, +INF , PT ;  /* 0x7f8000000300780b */ /* 0x000fc80003f3c200 */
[----:B------:R-:W-:-:S13]  /*0470*/  PLOP3.LUT P0, PT, P0, P1, PT, 0xf8, 0x8f ;  /* 0x00000000008f781c */ /* 0x000fda0000703f70 */
[----:B------:R-:W-:Y:S05]  /*0480*/  @P0 BRA `(.L_x_5) ;  /* 0x00000004004c0947 */ /* 0x000fea0003800000 */
[----:B------:R-:W-:-:S13]  /*0490*/  LOP3.LUT P0, RZ, R3, 0x7fffffff, R0, 0xc8, !PT ;  /* 0x7fffffff03ff7812 */ /* 0x000fda000780c800 */
[----:B------:R-:W-:Y:S05]  /*04a0*/  @!P0 BRA `(.L_x_6) ;  /* 0x00000004003c8947 */ /* 0x000fea0003800000 */
[C---:B------:R-:W-:Y:S02]  /*04b0*/  FSETP.NEU.FTZ.AND P2, PT, |R0|.reuse, +INF , PT ;  /* 0x7f8000000000780b */ /* 0x040fe40003f5d200 */
[----:B------:R-:W-:Y:S02]  /*04c0*/  FSETP.NEU.FTZ.AND P1, PT, |R3|, +INF , PT ;  /* 0x7f8000000300780b */ /* 0x000fe40003f3d200 */
[----:B------:R-:W-:-:S11]  /*04d0*/  FSETP.NEU.FTZ.AND P0, PT, |R0|, +INF , PT ;  /* 0x7f8000000000780b */ /* 0x000fd60003f1d200 */
[----:B------:R-:W-:Y:S05]  /*04e0*/  @!P1 BRA !P2, `(.L_x_6) ;  /* 0x00000004002c9947 */ /* 0x000fea0005000000 */
[----:B------:R-:W-:-:S04]  /*04f0*/  LOP3.LUT P2, RZ, R0, 0x7fffffff, RZ, 0xc0, !PT ;  /* 0x7fffffff00ff7812 */ /* 0x000fc8000784c0ff */
[----:B------:R-:W-:-:S13]  /*0500*/  PLOP3.LUT P1, PT, P1, P2, PT, 0x2f, 0xf2 ;  /* 0x0000000000f2781c */ /* 0x000fda0000f24577 */
[----:B------:R-:W-:Y:S05]  /*0510*/  @P1 BRA `(.L_x_7) ;  /* 0x0000000400181947 */ /* 0x000fea0003800000 */
[----:B------:R-:W-:-:S04]  /*0520*/  LOP3.LUT P1, RZ, R3, 0x7fffffff, RZ, 0xc0, !PT ;  /* 0x7fffffff03ff7812 */ /* 0x000fc8000782c0ff */
[----:B------:R-:W-:-:S13]  /*0530*/  PLOP3.LUT P0, PT, P0, P1, PT, 0x2f, 0xf2 ;  /* 0x0000000000f2781c */ /* 0x000fda0000702577 */
[----:B------:R-:W-:Y:S05]  /*0540*/  @P0 BRA `(.L_x_8) ;  /* 0x0000000400000947 */ /* 0x000fea0003800000 */
[----:B------:R-:W-:Y:S02]  /*0550*/  ISETP.GE.AND P0, PT, R8, RZ, PT ;  /* 0x000000ff0800720c */ /* 0x000fe40003f06270 */
[----:B------:R-:W-:-:S11]  /*0560*/  ISETP.GE.AND P1, PT, R10, RZ, PT ;  /* 0x000000ff0a00720c */ /* 0x000fd60003f26270 */
[----:B------:R-:W-:Y:S01]  /*0570*/  @P0 IMAD.MOV.U32 R6, RZ, RZ, RZ ;  /* 0x000000ffff060224 */ /* 0x000fe200078e00ff */
[----:B------:R-:W-:Y:S01]  /*0580*/  @!P0 MOV R6, 0xffffffc0 ;  /* 0xffffffc000068802 */ /* 0x000fe20000000f00 */
[----:B------:R-:W-:Y:S01]  /*0590*/  @!P0 FFMA R0, R0, 1.84467440737095516160e+19, RZ ;  /* 0x5f80000000008823 */ /* 0x000fe200000000ff */
[----:B------:R-:W-:-:S03]  /*05a0*/  @!P1 FFMA R3, R3, 1.84467440737095516160e+19, RZ ;  /* 0x5f80000003039823 */ /* 0x000fc600000000ff */
[----:B------:R-:W-:-:S07]  /*05b0*/  @!P1 VIADD R6, R6, 0x40 ;  /* 0x0000004006069836 */ /* 0x000fce0000000000 */
.L_x_4:
[----:B------:R-:W-:Y:S01]  /*05c0*/  LEA R8, R14, 0xc0800000, 0x17 ;  /* 0xc08000000e087811 */ /* 0x000fe200078eb8ff */
[----:B------:R-:W-:Y:S04]  /*05d0*/  BSSY.RECONVERGENT B2, `(.L_x_9) ;  /* 0x0000036000027945 */ /* 0x000fe80003800200 */
[----:B------:R-:W-:Y:S02]  /*05e0*/  IMAD.IADD R8, R3, 0x1, -R8 ;  /* 0x0000000103087824 */ /* 0x000fe400078e0a08 */
[----:B------:R-:W-:Y:S02]  /*05f0*/  VIADD R3, R12, 0xffffff81 ;  /* 0xffffff810c037836 */ /* 0x000fe40000000000 */
[----:B------:R-:W0:Y:S01]  /*0600*/  MUFU.RCP R10, R8 ;  /* 0x00000008000a7308 */ /* 0x000e220000001000 */
[----:B------:R-:W-:Y:S01]  /*0610*/  FADD.FTZ R11, -R8, -RZ ;  /* 0x800000ff080b7221 */ /* 0x000fe20000010100 */
[----:B------:R-:W-:-:S03]  /*0620*/  IMAD R0, R3, -0x800000, R0 ;  /* 0xff80000003007824 */ /* 0x000fc600078e0200 */
[----:B0-----:R-:W-:-:S04]  /*0630*/  FFMA R13, R10, R11, 1 ;  /* 0x3f8000000a0d7423 */ /* 0x001fc8000000000b */
[----:B------:R-:W-:-:S04]  /*0640*/  FFMA R15, R10, R13, R10 ;  /* 0x0000000d0a0f7223 */ /* 0x000fc8000000000a */
[----:B------:R-:W-:-:S04]  /*0650*/  FFMA R10, R0, R15, RZ ;  /* 0x0000000f000a7223 */ /* 0x000fc800000000ff */
[----:B------:R-:W-:-:S04]  /*0660*/  FFMA R13, R11, R10, R0 ;  /* 0x0000000a0b0d7223 */ /* 0x000fc80000000000 */
[----:B------:R-:W-:-:S04]  /*0670*/  FFMA R10, R15, R13, R10 ;  /* 0x0000000d0f0a7223 */ /* 0x000fc8000000000a */
[----:B------:R-:W-:Y:S01]  /*0680*/  FFMA R13, R11, R10, R0 ;  /* 0x0000000a0b0d7223 */ /* 0x000fe20000000000 */
[----:B------:R-:W-:-:S03]  /*0690*/  IADD3 R11, PT, PT, R3, 0x7f, -R14 ;  /* 0x0000007f030b7810 */ /* 0x000fc60007ffe80e */
[----:B------:R-:W-:Y:S02]  /*06a0*/  FFMA R0, R15, R13, R10 ;  /* 0x0000000d0f007223 */ /* 0x000fe4000000000a */
[----:B------:R-:W-:-:S03]  /*06b0*/  IMAD.IADD R11, R11, 0x1, R6 ;  /* 0x000000010b0b7824 */ /* 0x000fc600078e0206 */
[----:B------:R-:W-:-:S04]  /*06c0*/  SHF.R.U32.HI R3, RZ, 0x17, R0 ;  /* 0x00000017ff037819 */ /* 0x000fc80000011600 */
[----:B------:R-:W-:-:S05]  /*06d0*/  LOP3.LUT R3, R3, 0xff, RZ, 0xc0, !PT ;  /* 0x000000ff03037812 */ /* 0x000fca00078ec0ff */
[----:B------:R-:W-:-:S04]  /*06e0*/  IMAD.IADD R12, R3, 0x1, R11 ;  /* 0x00000001030c7824 */ /* 0x000fc800078e020b */
[----:B------:R-:W-:-:S05]  /*06f0*/  VIADD R3, R12, 0xffffffff ;  /* 0xffffffff0c037836 */ /* 0x000fca0000000000 */
[----:B------:R-:W-:-:S13]  /*0700*/  ISETP.GE.U32.AND P0, PT, R3, 0xfe, PT ;  /* 0x000000fe0300780c */ /* 0x000fda0003f06070 */
[----:B------:R-:W-:Y:S05]  /*0710*/  @!P0 BRA `(.L_x_10) ;  /* 0x0000000000808947 */ /* 0x000fea0003800000 */
[----:B------:R-:W-:-:S13]  /*0720*/  ISETP.GT.AND P0, PT, R12, 0xfe, PT ;  /* 0x000000fe0c00780c */ /* 0x000fda0003f04270 */
[----:B------:R-:W-:Y:S05]  /*0730*/  @P0 BRA `(.L_x_11) ;  /* 0x00000000006c0947 */ /* 0x000fea0003800000 */
[----:B------:R-:W-:-:S13]  /*0740*/  ISETP.GE.AND P0, PT, R12, 0x1, PT ;  /* 0x000000010c00780c */ /* 0x000fda0003f06270 */
[----:B------:R-:W-:Y:S05]  /*0750*/  @P0 BRA `(.L_x_12) ;  /* 0x0000000000740947 */ /* 0x000fea0003800000 */
[----:B------:R-:W-:Y:S02]  /*0760*/  ISETP.GE.AND P0, PT, R12, -0x18, PT ;  /* 0xffffffe80c00780c */ /* 0x000fe40003f06270 */
[----:B------:R-:W-:-:S11]  /*0770*/  LOP3.LUT R0, R0, 0x80000000, RZ, 0xc0, !PT ;  /* 0x8000000000007812 */ /* 0x000fd600078ec0ff */
[----:B------:R-:W-:Y:S05]  /*0780*/  @!P0 BRA `(.L_x_12) ;  /* 0x0000000000688947 */ /* 0x000fea0003800000 */
[CCC-:B------:R-:W-:Y:S01]  /*0790*/  FFMA.RZ R3, R15.reuse, R13.reuse, R10.reuse ;  /* 0x0000000d0f037223 */ /* 0x1c0fe2000000c00a */
[C---:B------:R-:W-:Y:S01]  /*07a0*/  IADD3 R11, PT, PT, R12.reuse, 0x20, RZ ;  /* 0x000000200c0b7810 */ /* 0x040fe20007ffe0ff */
[-CC-:B------:R-:W-:Y:S01]  /*07b0*/  FFMA.RM R6, R15, R13.reuse, R10.reuse ;  /* 0x0000000d0f067223 */ /* 0x180fe2000000400a */
[C---:B------:R-:W-:Y:S02]  /*07c0*/  ISETP.NE.AND P2, PT, R12.reuse, RZ, PT ;  /* 0x000000ff0c00720c */ /* 0x040fe40003f45270 */
[----:B------:R-:W-:Y:S01]  /*07d0*/  LOP3.LUT R8, R3, 0x7fffff, RZ, 0xc0, !PT ;  /* 0x007fffff03087812 */ /* 0x000fe200078ec0ff */
[----:B------:R-:W-:Y:S01]  /*07e0*/  FFMA.RP R3, R15, R13, R10 ;  /* 0x0000000d0f037223 */ /* 0x000fe2000000800a */
[----:B------:R-:W-:Y:S01]  /*07f0*/  IMAD.MOV R10, RZ, RZ, -R12 ;  /* 0x000000ffff0a7224 */ /* 0x000fe200078e0a0c */
[----:B------:R-:W-:Y:S02]  /*0800*/  ISETP.NE.AND P1, PT, R12, RZ, PT ;  /* 0x000000ff0c00720c */ /* 0x000fe40003f25270 */
[----:B------:R-:W-:-:S02]  /*0810*/  LOP3.LUT R8, R8, 0x800000, RZ, 0xfc, !PT ;  /* 0x0080000008087812 */ /* 0x000fc400078efcff */
[----:B------:R-:W-:Y:S02]  /*0820*/  FSETP.NEU.FTZ.AND P0, PT, R3, R6, PT ;  /* 0x000000060300720b */ /* 0x000fe40003f1d000 */
[----:B------:R-:W-:Y:S02]  /*0830*/  SHF.L.U32 R11, R8, R11, RZ ;  /* 0x0000000b080b7219 */ /* 0x000fe400000006ff */
[----:B------:R-:W-:Y:S02]  /*0840*/  SEL R3, R10, RZ, P2 ;  /* 0x000000ff0a037207 */ /* 0x000fe40001000000 */
[----:B------:R-:W-:Y:S02]  /*0850*/  ISETP.NE.AND P1, PT, R11, RZ, P1 ;  /* 0x000000ff0b00720c */ /* 0x000fe40000f25270 */
[----:B------:R-:W-:Y:S02]  /*0860*/  SHF.R.U32.HI R3, RZ, R3, R8 ;  /* 0x00000003ff037219 */ /* 0x000fe40000011608 */
[----:B------:R-:W-:-:S02]  /*0870*/  PLOP3.LUT P0, PT, P0, P1, PT, 0xf8, 0x8f ;  /* 0x00000000008f781c */ /* 0x000fc40000703f70 */
[----:B------:R-:W-:Y:S02]  /*0880*/  SHF.R.U32.HI R11, RZ, 0x1, R3 ;  /* 0x00000001ff0b7819 */ /* 0x000fe40000011603 */
[----:B------:R-:W-:-:S04]  /*0890*/  SEL R6, RZ, 0x1, !P0 ;  /* 0x00000001ff067807 */ /* 0x000fc80004000000 */
[----:B------:R-:W-:-:S04]  /*08a0*/  LOP3.LUT R6, R6, 0x1, R11, 0xf8, !PT ;  /* 0x0000000106067812 */ /* 0x000fc800078ef80b */
[----:B------:R-:W-:-:S05]  /*08b0*/  LOP3.LUT R6, R6, R3, RZ, 0xc0, !PT ;  /* 0x0000000306067212 */ /* 0x000fca00078ec0ff */
[----:B------:R-:W-:-:S05]  /*08c0*/  IMAD.IADD R11, R11, 0x1, R6 ;  /* 0x000000010b0b7824 */ /* 0x000fca00078e0206 */
[----:B------:R-:W-:Y:S01]  /*08d0*/  LOP3.LUT R0, R11, R0, RZ, 0xfc, !PT ;  /* 0x000000000b007212 */ /* 0x000fe200078efcff */
[----:B------:R-:W-:Y:S06]  /*08e0*/  BRA `(.L_x_12) ;  /* 0x0000000000107947 */ /* 0x000fec0003800000 */
.L_x_11:
[----:B------:R-:W-:-:S04]  /*08f0*/  LOP3.LUT R0, R0, 0x80000000, RZ, 0xc0, !PT ;  /* 0x8000000000007812 */ /* 0x000fc800078ec0ff */
[----:B------:R-:W-:Y:S01]  /*0900*/  LOP3.LUT R0, R0, 0x7f800000, RZ, 0xfc, !PT ;  /* 0x7f80000000007812 */ /* 0x000fe200078efcff */
[----:B------:R-:W-:Y:S06]  /*0910*/  BRA `(.L_x_12) ;  /* 0x0000000000047947 */ /* 0x000fec0003800000 */
.L_x_10:
[----:B------:R-:W-:-:S07]  /*0920*/  IMAD R0, R11, 0x800000, R0 ;  /* 0x008000000b007824 */ /* 0x000fce00078e0200 */
.L_x_12:
[----:B------:R-:W-:Y:S05]  /*0930*/  BSYNC.RECONVERGENT B2 ;  /* 0x0000000000027941 */ /* 0x000fea0003800200 */
.L_x_9:
[----:B------:R-:W-:Y:S05]  /*0940*/  BRA `(.L_x_13) ;  /* 0x0000000000207947 */ /* 0x000fea0003800000 */
.L_x_8:
[----:B------:R-:W-:-:S04]  /*0950*/  LOP3.LUT R0, R3, 0x80000000, R0, 0x48, !PT ;  /* 0x8000000003007812 */ /* 0x000fc800078e4800 */
[----:B------:R-:W-:Y:S01]  /*0960*/  LOP3.LUT R0, R0, 0x7f800000, RZ, 0xfc, !PT ;  /* 0x7f80000000007812 */ /* 0x000fe200078efcff */
[----:B------:R-:W-:Y:S06]  /*0970*/  BRA `(.L_x_13) ;  /* 0x0000000000147947 */ /* 0x000fec0003800000 */
.L_x_7:
[----:B------:R-:W-:Y:S01]  /*0980*/  LOP3.LUT R0, R3, 0x80000000, R0, 0x48, !PT ;  /* 0x8000000003007812 */ /* 0x000fe200078e4800 */
[----:B------:R-:W-:Y:S06]  /*0990*/  BRA `(.L_x_13) ;  /* 0x00000000000c7947 */ /* 0x000fec0003800000 */
.L_x_6:
[----:B------:R-:W0:Y:S01]  /*09a0*/  MUFU.RSQ R0, -QNAN ;  /* 0xffc0000000007908 */ /* 0x000e220000001400 */
[----:B------:R-:W-:Y:S05]  /*09b0*/  BRA `(.L_x_13) ;  /* 0x0000000000047947 */ /* 0x000fea0003800000 */
.L_x_5:
[----:B------:R-:W-:-:S07]  /*09c0*/  FADD.FTZ R0, R0, R3 ;  /* 0x0000000300007221 */ /* 0x000fce0000010000 */
.L_x_13:
[----:B------:R-:W-:Y:S05]  /*09d0*/  BSYNC.RECONVERGENT B1 ;  /* 0x0000000000017941 */ /* 0x000fea0003800200 */
.L_x_3:
[----:B------:R-:W-:-:S04]  /*09e0*/  IMAD.MOV.U32 R3, RZ, RZ, 0x0 ;  /* 0x00000000ff037424 */ /* 0x000fc800078e00ff */
[----:B0-----:R-:W-:Y:S05]  /*09f0*/  RET.REL.NODEC R2 `(_Z25abzahlungsdarlehen_kernelP34abzahlungsdarlehen_kernel_result_tiff) ;  /* 0xfffffff402807950 */ /* 0x001fea0003c3ffff */
.L_x_14:
[----:B------:R-:W-:-:S00]  /*0a00*/  BRA `(.L_x_14) ;  /* 0xfffffffc00fc7947 */ /* 0x000fc0000383ffff */
[----:B------:R-:W-:-:S00]  /*0a10*/  NOP ;  /* 0x0000000000007918 */ /* 0x000fc00000000000 */
        /* <DEDUP_REMOVED lines=14> */
.L_x_15:


//--------------------- .nv.shared.reserved.0     --------------------------
	.section	.nv.shared.reserved.0,"aw",@nobits
	.weak		__nv_reservedSMEM_offset_0_alias
	.size		__nv_reservedSMEM_offset_0_alias, 0, 64
	.other		__nv_reservedSMEM_offset_0_alias,@"STO_CUDA_RESERVED_SHARED STV_DEFAULT"
__nv_reservedSMEM_offset_0_alias:
	.zero		0
	.zero		64


//--------------------- .nv.constant0._Z25abzahlungsdarlehen_kernelP34abzahlungsdarlehen_kernel_result_tiff --------------------------
	.section	.nv.constant0._Z25abzahlungsdarlehen_kernelP34abzahlungsdarlehen_kernel_result_tiff,"a",@progbits
	.sectionflags	@""
	.align	4
.nv.constant0._Z25abzahlungsdarlehen_kernelP34abzahlungsdarlehen_kernel_result_tiff:
	.zero		916


//--------------------- SYMBOLS --------------------------

	.type		.nv.reservedSmem.offset0,@object
	.size		.nv.reservedSmem.offset0,0x4
